	.headerflags	@"EF_CUDA_TEXMODE_UNIFIED EF_CUDA_64BIT_ADDRESS EF_CUDA_SM86 EF_CUDA_VIRTUAL_SM(EF_CUDA_SM86)"
	.elftype	@"ET_EXEC"


//--------------------- .nv.info                  --------------------------
	.section	.nv.info,"",@"SHT_CUDA_INFO"
	.align	4


	//----- nvinfo : EIATTR_REGCOUNT
	.align		4
        /*0000*/ 	.byte	0x04, 0x2f
        /*0002*/ 	.short	(.L_1 - .L_0)
	.align		4
.L_0:
        /*0004*/ 	.word	index@(triton__0d1d2de)
        /*0008*/ 	.word	0x00000010


	//----- nvinfo : EIATTR_MAX_STACK_SIZE
	.align		4
.L_1:
        /*000c*/ 	.byte	0x04, 0x23
        /*000e*/ 	.short	(.L_3 - .L_2)
	.align		4
.L_2:
        /*0010*/ 	.word	index@(triton__0d1d2de)
        /*0014*/ 	.word	0x00000000


	//----- nvinfo : EIATTR_MIN_STACK_SIZE
	.align		4
.L_3:
        /*0018*/ 	.byte	0x04, 0x12
        /*001a*/ 	.short	(.L_5 - .L_4)
	.align		4
.L_4:
        /*001c*/ 	.word	index@(triton__0d1d2de)
        /*0020*/ 	.word	0x00000000


	//----- nvinfo : EIATTR_FRAME_SIZE
	.align		4
.L_5:
        /*0024*/ 	.byte	0x04, 0x11
        /*0026*/ 	.short	(.L_7 - .L_6)
	.align		4
.L_6:
        /*0028*/ 	.word	index@(triton__0d1d2de)
        /*002c*/ 	.word	0x00000000
.L_7:


//--------------------- .nv.info.triton__0d1d2de  --------------------------
	.section	.nv.info.triton__0d1d2de,"",@"SHT_CUDA_INFO"
	.align	4


	//----- nvinfo : EIATTR_CUDA_API_VERSION
	.align		4
        /*0000*/ 	.byte	0x04, 0x37
        /*0002*/ 	.short	(.L_9 - .L_8)
.L_8:
        /*0004*/ 	.word	0x0000007b


	//----- nvinfo : EIATTR_SW2861232_WAR
	.align		4
.L_9:
        /*0008*/ 	.byte	0x01, 0x35
	.zero		2


	//----- nvinfo : EIATTR_PARAM_CBANK
	.align		4
        /*000c*/ 	.byte	0x04, 0x0a
        /*000e*/ 	.short	(.L_11 - .L_10)
	.align		4
.L_10:
        /*0010*/ 	.word	index@(.nv.constant0.triton__0d1d2de)
        /*0014*/ 	.short	0x0160
        /*0016*/ 	.short	0x0014


	//----- nvinfo : EIATTR_CBANK_PARAM_SIZE
	.align		4
.L_11:
        /*0018*/ 	.byte	0x03, 0x19
        /*001a*/ 	.short	0x0014


	//----- nvinfo : EIATTR_KPARAM_INFO
	.align		4
        /*001c*/ 	.byte	0x04, 0x17
        /*001e*/ 	.short	(.L_13 - .L_12)
.L_12:
        /*0020*/ 	.word	0x00000000
        /*0024*/ 	.short	0x0002
        /*0026*/ 	.short	0x0010
        /*0028*/ 	.byte	0x00, 0xf0, 0x11, 0x00


	//----- nvinfo : EIATTR_KPARAM_INFO
	.align		4
.L_13:
        /*002c*/ 	.byte	0x04, 0x17
        /*002e*/ 	.short	(.L_15 - .L_14)
.L_14:
        /*0030*/ 	.word	0x00000000
        /*0034*/ 	.short	0x0001
        /*0036*/ 	.short	0x0008
        /*0038*/ 	.byte	0x00, 0xf0, 0x21, 0x00


	//----- nvinfo : EIATTR_KPARAM_INFO
	.align		4
.L_15:
        /*003c*/ 	.byte	0x04, 0x17
        /*003e*/ 	.short	(.L_17 - .L_16)
.L_16:
        /*0040*/ 	.word	0x00000000
        /*0044*/ 	.short	0x0000
        /*0046*/ 	.short	0x0000
        /*0048*/ 	.byte	0x00, 0xf0, 0x21, 0x00


	//----- nvinfo : EIATTR_MAXREG_COUNT
	.align		4
.L_17:
        /*004c*/ 	.byte	0x03, 0x1b
        /*004e*/ 	.short	0x00ff


	//----- nvinfo : EIATTR_EXIT_INSTR_OFFSETS
	.align		4
        /*0050*/ 	.byte	0x04, 0x1c
        /*0052*/ 	.short	(.L_19 - .L_18)


	//   ....[0]....
.L_18:
        /*0054*/ 	.word	0x000002f0


	//----- nvinfo : EIATTR_MAX_THREADS
	.align		4
.L_19:
        /*0058*/ 	.byte	0x04, 0x05
        /*005a*/ 	.short	(.L_21 - .L_20)
.L_20:
        /*005c*/ 	.word	0x00000080
        /*0060*/ 	.word	0x00000001
        /*0064*/ 	.word	0x00000001
.L_21:


//--------------------- .nv.rel.action            --------------------------
	.section	.nv.rel.action,"",@"SHT_CUDA_RELOCINFO"
	.align	8
	.sectionentsize	8
        /*0000*/ 	.byte	0x73, 0x00, 0x00, 0x00, 0x00, 0x00, 0x00, 0x00, 0x00, 0x00, 0x00, 0x11, 0x25, 0x00, 0x05, 0x36


//--------------------- .nv.constant0.triton__0d1d2de --------------------------
	.section	.nv.constant0.triton__0d1d2de,"a",@progbits
	.align	4
.nv.constant0.triton__0d1d2de:
	.zero		372


//--------------------- .text.triton__0d1d2de     --------------------------
	.section	.text.triton__0d1d2de,"ax",@progbits
	.sectioninfo	@"SHI_REGISTERS=16"
	.align	128
        .global         triton__0d1d2de
        .type           triton__0d1d2de,@function
        .size           triton__0d1d2de,(.L_x_1 - triton__0d1d2de)
        .other          triton__0d1d2de,@"STO_CUDA_ENTRY STV_DEFAULT"
triton__0d1d2de:
.text.triton__0d1d2de:
[----:B------:R-:W-:-:S02]  /*0000*/  IMAD.MOV.U32 R1, RZ, RZ, c[0x0][0x28] ;  /* 0x00000a00ff017624 */ /* 0x000fc400078e00ff */
[----:B------:R-:W0:Y:S01]  /*0010*/  S2R R0, SR_TID.X ;  /* 0x0000000000007919 */ /* 0x000e220000002100 */
[----:B------:R-:W-:Y:S01]  /*0020*/  IMAD.MOV.U32 R13, RZ, RZ, 0x2 ;  /* 0x00000002ff0d7424 */ /* 0x000fe200078e00ff */
[----:B------:R-:W-:Y:S02]  /*0030*/  ULDC.64 UR4, c[0x0][0x118] ;  /* 0x0000460000047ab9 */ /* 0x000fe40000000a00 */
[----:B------:R-:W1:Y:S01]  /*0040*/  S2R R3, SR_CTAID.X ;  /* 0x0000000000037919 */ /* 0x000e620000002500 */
[----:B0-----:R-:W-:-:S05]  /*0050*/  IMAD.SHL.U32 R0, R0, 0x8, RZ ;  /* 0x0000000800007824 */ /* 0x001fca00078e00ff */
[----:B------:R-:W-:-:S05]  /*0060*/  LOP3.LUT R0, R0, 0x3f8, RZ, 0xc0, !PT ;  /* 0x000003f800007812 */ /* 0x000fca00078ec0ff */
[----:B-1----:R-:W-:-:S05]  /*0070*/  IMAD R0, R3, 0x400, R0 ;  /* 0x0000040003007824 */ /* 0x002fca00078e0200 */
[----:B------:R-:W-:-:S04]  /*0080*/  SHF.R.S32.HI R3, RZ, 0x1f, R0 ;  /* 0x0000001fff037819 */ /* 0x000fc80000011400 */
[----:B------:R-:W-:-:S04]  /*0090*/  LEA.HI R3, R3, R0, RZ, 0xb ;  /* 0x0000000003037211 */ /* 0x000fc800078f58ff */
[----:B------:R-:W-:Y:S02]  /*00a0*/  LOP3.LUT R5, R3, 0xf800, RZ, 0xc0, !PT ;  /* 0x0000f80003057812 */ /* 0x000fe400078ec0ff */
[----:B------:R-:W-:-:S03]  /*00b0*/  SHF.R.S32.HI R3, RZ, 0xb, R3 ;  /* 0x0000000bff037819 */ /* 0x000fc60000011403 */
[----:B------:R-:W-:-:S05]  /*00c0*/  IMAD.IADD R5, R0, 0x1, -R5 ;  /* 0x0000000100057824 */ /* 0x000fca00078e0a05 */
[----:B------:R-:W-:-:S04]  /*00d0*/  PRMT R2, R5, 0x9910, RZ ;  /* 0x0000991005027816 */ /* 0x000fc800000000ff */
[----:B------:R-:W-:-:S04]  /*00e0*/  SHF.R.S32.HI R2, RZ, 0xf, R2 ;  /* 0x0000000fff027819 */ /* 0x000fc80000011402 */
[----:B------:R-:W-:-:S04]  /*00f0*/  LOP3.LUT R2, R2, 0xffff, RZ, 0xc0, !PT ;  /* 0x0000ffff02027812 */ /* 0x000fc800078ec0ff */
[----:B------:R-:W-:-:S04]  /*0100*/  LEA.HI R2, R2, R5, RZ, 0x18 ;  /* 0x0000000502027211 */ /* 0x000fc800078fc0ff */
[C---:B------:R-:W-:Y:S02]  /*0110*/  LOP3.LUT R4, R2.reuse, 0xff00, RZ, 0xc0, !PT ;  /* 0x0000ff0002047812 */ /* 0x040fe400078ec0ff */
[----:B------:R-:W-:-:S03]  /*0120*/  PRMT R2, R2, 0x9910, RZ ;  /* 0x0000991002027816 */ /* 0x000fc600000000ff */
[----:B------:R-:W-:Y:S01]  /*0130*/  IMAD.MOV R4, RZ, RZ, -R4 ;  /* 0x000000ffff047224 */ /* 0x000fe200078e0a04 */
[----:B------:R-:W-:-:S04]  /*0140*/  SHF.R.S32.HI R2, RZ, 0x8, R2 ;  /* 0x00000008ff027819 */ /* 0x000fc80000011402 */
[----:B------:R-:W-:Y:S02]  /*0150*/  PRMT R4, R4, 0x7710, RZ ;  /* 0x0000771004047816 */ /* 0x000fe400000000ff */
[----:B------:R-:W-:-:S03]  /*0160*/  LOP3.LUT R2, R2, 0xffff, RZ, 0xc0, !PT ;  /* 0x0000ffff02027812 */ /* 0x000fc600078ec0ff */
[----:B------:R-:W-:-:S05]  /*0170*/  IMAD.IADD R5, R5, 0x1, R4 ;  /* 0x0000000105057824 */ /* 0x000fca00078e0204 */
[----:B------:R-:W-:-:S05]  /*0180*/  PRMT R4, R5, 0x9910, RZ ;  /* 0x0000991005047816 */ /* 0x000fca00000000ff */
[----:B------:R-:W-:-:S04]  /*0190*/  IMAD R3, R3, 0x100, R4 ;  /* 0x0000010003037824 */ /* 0x000fc800078e0204 */
[----:B------:R-:W-:-:S04]  /*01a0*/  IMAD R2, R2, 0x20000, R3 ;  /* 0x0002000002027824 */ /* 0x000fc800078e0203 */
[----:B------:R-:W-:-:S06]  /*01b0*/  IMAD.WIDE R4, R2, R13, c[0x0][0x160] ;  /* 0x0000580002047625 */ /* 0x000fcc00078e020d */
[----:B------:R-:W2:Y:S02]  /*01c0*/  LDG.E.128 R4, [R4.64] ;  /* 0x0000000404047981 */ /* 0x000ea4000c1e1d00 */
[----:B--2---:R-:W-:Y:S01]  /*01d0*/  PRMT R2, R4, 0x7632, R2 ;  /* 0x0000763204027816 */ /* 0x004fe20000000002 */
[----:B------:R-:W-:Y:S01]  /*01e0*/  IMAD.U32 R11, R6, 0x10000, RZ ;  /* 0x00010000060b7824 */ /* 0x000fe200078e00ff */
[C---:B------:R-:W-:Y:S01]  /*01f0*/  PRMT R3, R5.reuse, 0x7632, R3 ;  /* 0x0000763205037816 */ /* 0x040fe20000000003 */
[----:B------:R-:W-:Y:S01]  /*0200*/  IMAD.U32 R9, R4, 0x10000, RZ ;  /* 0x0001000004097824 */ /* 0x000fe200078e00ff */
[----:B------:R-:W-:Y:S01]  /*0210*/  PRMT R8, R6, 0x7632, R8 ;  /* 0x0000763206087816 */ /* 0x000fe20000000008 */
[----:B------:R-:W-:Y:S01]  /*0220*/  IMAD.U32 R10, R5, 0x10000, RZ ;  /* 0x00010000050a7824 */ /* 0x000fe200078e00ff */
[----:B------:R-:W-:Y:S01]  /*0230*/  PRMT R6, R7, 0x7632, R6 ;  /* 0x0000763207067816 */ /* 0x000fe20000000006 */
[----:B------:R-:W-:Y:S02]  /*0240*/  IMAD.U32 R2, R2, 0x10000, RZ ;  /* 0x0001000002027824 */ /* 0x000fe400078e00ff */
[----:B------:R-:W-:-:S02]  /*0250*/  IMAD.U32 R3, R3, 0x10000, RZ ;  /* 0x0001000003037824 */ /* 0x000fc400078e00ff */
[----:B------:R-:W-:Y:S01]  /*0260*/  IMAD.U32 R7, R7, 0x10000, RZ ;  /* 0x0001000007077824 */ /* 0x000fe200078e00ff */
[----:B------:R-:W-:Y:S01]  /*0270*/  F2FP.BF16.PACK_AB R4, R2, R9 ;  /* 0x000000090204723e */ /* 0x000fe200000010ff */
[----:B------:R-:W-:Y:S01]  /*0280*/  IMAD.U32 R8, R8, 0x10000, RZ ;  /* 0x0001000008087824 */ /* 0x000fe200078e00ff */
[----:B------:R-:W-:Y:S01]  /*0290*/  F2FP.BF16.PACK_AB R5, R3, R10 ;  /* 0x0000000a0305723e */ /* 0x000fe200000010ff */
[----:B------:R-:W-:Y:S02]  /*02a0*/  IMAD.U32 R12, R6, 0x10000, RZ ;  /* 0x00010000060c7824 */ /* 0x000fe400078e00ff */
[----:B------:R-:W-:Y:S01]  /*02b0*/  IMAD.WIDE R2, R0, R13, c[0x0][0x168] ;  /* 0x00005a0000027625 */ /* 0x000fe200078e020d */
[----:B------:R-:W-:Y:S02]  /*02c0*/  F2FP.BF16.PACK_AB R6, R8, R11 ;  /* 0x0000000b0806723e */ /* 0x000fe400000010ff */
[----:B------:R-:W-:-:S05]  /*02d0*/  F2FP.BF16.PACK_AB R7, R12, R7 ;  /* 0x000000070c07723e */ /* 0x000fca00000010ff */
[----:B------:R-:W-:Y:S01]  /*02e0*/  STG.E.128 [R2.64], R4 ;  /* 0x0000000402007986 */ /* 0x000fe2000c101d04 */
[----:B------:R-:W-:Y:S05]  /*02f0*/  EXIT ;  /* 0x000000000000794d */ /* 0x000fea0003800000 */
.L_x_0:
[----:B------:R-:W-:-:S00]  /*0300*/  BRA `(.L_x_0) ;  /* 0xfffffff000007947 */ /* 0x000fc0000383ffff */
[----:B------:R-:W-:-:S00]  /*0310*/  NOP ;  /* 0x0000000000007918 */ /* 0x000fc00000000000 */
        /* <DEDUP_REMOVED lines=14> */
.L_x_1:
